//
// Generated by NVIDIA NVVM Compiler
//
// Compiler Build ID: CL-36424714
// Cuda compilation tools, release 13.0, V13.0.88
// Based on NVVM 20.0.0
//

.version 9.0
.target sm_100
.address_size 64

	// .globl	_Z15vectorAddKernelPKfS0_Pfm

.visible .entry _Z15vectorAddKernelPKfS0_Pfm(
	.param .u64 .ptr .align 1 _Z15vectorAddKernelPKfS0_Pfm_param_0,
	.param .u64 .ptr .align 1 _Z15vectorAddKernelPKfS0_Pfm_param_1,
	.param .u64 .ptr .align 1 _Z15vectorAddKernelPKfS0_Pfm_param_2,
	.param .u64 _Z15vectorAddKernelPKfS0_Pfm_param_3
)
{
	.reg .pred 	%p<3>;
	.reg .b32 	%r<5>;
	.reg .b32 	%f<28>;
	.reg .b64 	%rd<18>;

	ld.param.u64 	%rd6, [_Z15vectorAddKernelPKfS0_Pfm_param_0];
	ld.param.u64 	%rd7, [_Z15vectorAddKernelPKfS0_Pfm_param_1];
	ld.param.u64 	%rd8, [_Z15vectorAddKernelPKfS0_Pfm_param_2];
	ld.param.u64 	%rd5, [_Z15vectorAddKernelPKfS0_Pfm_param_3];
	cvta.to.global.u64 	%rd1, %rd8;
	cvta.to.global.u64 	%rd2, %rd7;
	cvta.to.global.u64 	%rd3, %rd6;
	mov.u32 	%r1, %tid.x;
	mov.u32 	%r2, %ctaid.x;
	mov.u32 	%r3, %ntid.x;
	mad.lo.s32 	%r4, %r2, %r3, %r1;
	mul.wide.u32 	%rd4, %r4, 8;
	or.b64  	%rd9, %rd4, 7;
	setp.ge.u64 	%p1, %rd9, %rd5;
	@%p1 bra 	$L__BB0_2;
	shl.b64 	%rd14, %rd4, 2;
	add.s64 	%rd15, %rd3, %rd14;
	add.s64 	%rd16, %rd2, %rd14;
	add.s64 	%rd17, %rd1, %rd14;
	ld.global.nc.v4.f32 	{%f4, %f5, %f6, %f7}, [%rd15];
	ld.global.nc.v4.f32 	{%f8, %f9, %f10, %f11}, [%rd16];
	ld.global.nc.v4.f32 	{%f12, %f13, %f14, %f15}, [%rd15+16];
	ld.global.nc.v4.f32 	{%f16, %f17, %f18, %f19}, [%rd16+16];
	add.f32 	%f20, %f4, %f8;
	add.f32 	%f21, %f5, %f9;
	add.f32 	%f22, %f6, %f10;
	add.f32 	%f23, %f7, %f11;
	add.f32 	%f24, %f12, %f16;
	add.f32 	%f25, %f13, %f17;
	add.f32 	%f26, %f14, %f18;
	add.f32 	%f27, %f15, %f19;
	st.global.v4.f32 	[%rd17], {%f20, %f21, %f22, %f23};
	st.global.v4.f32 	[%rd17+16], {%f24, %f25, %f26, %f27};
	bra.uni 	$L__BB0_4;
$L__BB0_2:
	setp.ge.u64 	%p2, %rd4, %rd5;
	@%p2 bra 	$L__BB0_4;
	shl.b64 	%rd10, %rd4, 2;
	add.s64 	%rd11, %rd3, %rd10;
	add.s64 	%rd12, %rd2, %rd10;
	add.s64 	%rd13, %rd1, %rd10;
	ld.global.nc.f32 	%f1, [%rd11];
	ld.global.nc.f32 	%f2, [%rd12];
	add.f32 	%f3, %f1, %f2;
	st.global.f32 	[%rd13], %f3;
$L__BB0_4:
	ret;

}


// ===== COMPILED SASS (sm_100) =====

	.target	sm_100

	.elftype	@"ET_EXEC"


//--------------------- .note.nv.tkinfo           --------------------------
	.section	.note.nv.tkinfo,"",@"SHT_NOTE"
	.sectionflags	@"SHF_NOTE_NV_TKINFO"
	.tkinfo
        /*0018*/ 	.word	0x00000002
        /*0030*/ 	.string	""
        /*0030*/ 	.string	"ptxas"
        /*0030*/ 	.string	"Cuda compilation tools, release 13.0, V13.0.88"
        /*0030*/ 	.string	"Build cuda_13.0.r13.0/compiler.36424714_0"
        /*0030*/ 	.string	"-arch sm_100 -m 64 "



//--------------------- .note.nv.cuinfo           --------------------------
	.section	.note.nv.cuinfo,"",@"SHT_NOTE"
	.sectionflags	@"SHF_NOTE_NV_CUINFO"
        /*0018*/ 	.short	0x0002
        /*001a*/ 	.short	0x0064
        /*001c*/ 	.short	0x0082
	.zero		2


//--------------------- .nv.info                  --------------------------
	.section	.nv.info,"",@"SHT_CUDA_INFO"
	.align	4


	//----- nvinfo : EIATTR_REGCOUNT
	.align		4
        /*0000*/ 	.byte	0x04, 0x2f
        /*0002*/ 	.short	(.L_1 - .L_0)
	.align		4
.L_0:
        /*0004*/ 	.word	index@(_Z15vectorAddKernelPKfS0_Pfm)
        /*0008*/ 	.word	0x0000001a


	//----- nvinfo : EIATTR_FRAME_SIZE
	.align		4
.L_1:
        /*000c*/ 	.byte	0x04, 0x11
        /*000e*/ 	.short	(.L_3 - .L_2)
	.align		4
.L_2:
        /*0010*/ 	.word	index@(_Z15vectorAddKernelPKfS0_Pfm)
        /*0014*/ 	.word	0x00000000


	//----- nvinfo : EIATTR_MIN_STACK_SIZE
	.align		4
.L_3:
        /*0018*/ 	.byte	0x04, 0x12
        /*001a*/ 	.short	(.L_5 - .L_4)
	.align		4
.L_4:
        /*001c*/ 	.word	index@(_Z15vectorAddKernelPKfS0_Pfm)
        /*0020*/ 	.word	0x00000000
.L_5:


//--------------------- .nv.compat                --------------------------
	.section	.nv.compat,"",@"SHT_CUDA_COMPAT_INFO"
	.align	4
        /*0000*/ 	.byte	0x02, 0x09, 0x00, 0x00, 0x02, 0x02, 0x01, 0x00, 0x02, 0x05, 0x05, 0x00, 0x03, 0x07, 0x01, 0x01
        /*0010*/ 	.byte	0x02, 0x03, 0x00, 0x00, 0x02, 0x06, 0x01, 0x00, 0x04, 0x0b, 0x08, 0x00, 0x09, 0x00, 0x00, 0x00
        /*0020*/ 	.byte	0x00, 0x00, 0x00, 0x00


//--------------------- .nv.info._Z15vectorAddKernelPKfS0_Pfm --------------------------
	.section	.nv.info._Z15vectorAddKernelPKfS0_Pfm,"",@"SHT_CUDA_INFO"
	.sectionflags	@""
	.align	4


	//----- nvinfo : EIATTR_CUDA_API_VERSION
	.align		4
        /*0000*/ 	.byte	0x04, 0x37
        /*0002*/ 	.short	(.L_7 - .L_6)
.L_6:
        /*0004*/ 	.word	0x00000082


	//----- nvinfo : EIATTR_KPARAM_INFO
	.align		4
.L_7:
        /*0008*/ 	.byte	0x04, 0x17
        /*000a*/ 	.short	(.L_9 - .L_8)
.L_8:
        /*000c*/ 	.word	0x00000000
        /*0010*/ 	.short	0x0003
        /*0012*/ 	.short	0x0018
        /*0014*/ 	.byte	0x00, 0xf0, 0x21, 0x00


	//----- nvinfo : EIATTR_KPARAM_INFO
	.align		4
.L_9:
        /*0018*/ 	.byte	0x04, 0x17
        /*001a*/ 	.short	(.L_11 - .L_10)
.L_10:
        /*001c*/ 	.word	0x00000000
        /*0020*/ 	.short	0x0002
        /*0022*/ 	.short	0x0010
        /*0024*/ 	.byte	0x00, 0xf5, 0x21, 0x00


	//----- nvinfo : EIATTR_KPARAM_INFO
	.align		4
.L_11:
        /*0028*/ 	.byte	0x04, 0x17
        /*002a*/ 	.short	(.L_13 - .L_12)
.L_12:
        /*002c*/ 	.word	0x00000000
        /*0030*/ 	.short	0x0001
        /*0032*/ 	.short	0x0008
        /*0034*/ 	.byte	0x00, 0xf5, 0x21, 0x00


	//----- nvinfo : EIATTR_KPARAM_INFO
	.align		4
.L_13:
        /*0038*/ 	.byte	0x04, 0x17
        /*003a*/ 	.short	(.L_15 - .L_14)
.L_14:
        /*003c*/ 	.word	0x00000000
        /*0040*/ 	.short	0x0000
        /*0042*/ 	.short	0x0000
        /*0044*/ 	.byte	0x00, 0xf5, 0x21, 0x00


	//----- nvinfo : EIATTR_SPARSE_MMA_MASK
	.align		4
.L_15:
        /*0048*/ 	.byte	0x03, 0x50
        /*004a*/ 	.short	0x0000


	//----- nvinfo : EIATTR_MAXREG_COUNT
	.align		4
        /*004c*/ 	.byte	0x03, 0x1b
        /*004e*/ 	.short	0x00ff


	//----- nvinfo : EIATTR_MERCURY_ISA_VERSION
	.align		4
        /*0050*/ 	.byte	0x03, 0x5f
        /*0052*/ 	.short	0x0101


	//----- nvinfo : EIATTR_VRC_CTA_INIT_COUNT
	.align		4
        /*0054*/ 	.byte	0x02, 0x4a
	.zero		1
	.zero		1


	//----- nvinfo : EIATTR_EXIT_INSTR_OFFSETS
	.align		4
        /*0058*/ 	.byte	0x04, 0x1c
        /*005a*/ 	.short	(.L_17 - .L_16)


	//   ....[0]....
.L_16:
        /*005c*/ 	.word	0x00000200


	//   ....[1]....
        /*0060*/ 	.word	0x00000230


	//   ....[2]....
        /*0064*/ 	.word	0x000002e0


	//----- nvinfo : EIATTR_CRS_STACK_SIZE
	.align		4
.L_17:
        /*0068*/ 	.byte	0x04, 0x1e
        /*006a*/ 	.short	(.L_19 - .L_18)
.L_18:
        /*006c*/ 	.word	0x00000000


	//----- nvinfo : EIATTR_CBANK_PARAM_SIZE
	.align		4
.L_19:
        /*0070*/ 	.byte	0x03, 0x19
        /*0072*/ 	.short	0x0020


	//----- nvinfo : EIATTR_PARAM_CBANK
	.align		4
        /*0074*/ 	.byte	0x04, 0x0a
        /*0076*/ 	.short	(.L_21 - .L_20)
	.align		4
.L_20:
        /*0078*/ 	.word	index@(.nv.constant0._Z15vectorAddKernelPKfS0_Pfm)
        /*007c*/ 	.short	0x0380
        /*007e*/ 	.short	0x0020


	//----- nvinfo : EIATTR_SW_WAR
	.align		4
.L_21:
        /*0080*/ 	.byte	0x04, 0x36
        /*0082*/ 	.short	(.L_23 - .L_22)
.L_22:
        /*0084*/ 	.word	0x00000008
.L_23:


//--------------------- .nv.callgraph             --------------------------
	.section	.nv.callgraph,"",@"SHT_CUDA_CALLGRAPH"
	.align	4
	.sectionentsize	8
	.align		4
        /*0000*/ 	.word	0x00000000
	.align		4
        /*0004*/ 	.word	0xffffffff
	.align		4
        /*0008*/ 	.word	0x00000000
	.align		4
        /*000c*/ 	.word	0xfffffffe
	.align		4
        /*0010*/ 	.word	0x00000000
	.align		4
        /*0014*/ 	.word	0xfffffffd
	.align		4
        /*0018*/ 	.word	0x00000000
	.align		4
        /*001c*/ 	.word	0xfffffffc


//--------------------- .text._Z15vectorAddKernelPKfS0_Pfm --------------------------
	.section	.text._Z15vectorAddKernelPKfS0_Pfm,"ax",@progbits
	.align	128
        .global         _Z15vectorAddKernelPKfS0_Pfm
        .type           _Z15vectorAddKernelPKfS0_Pfm,@function
        .size           _Z15vectorAddKernelPKfS0_Pfm,(.L_x_2 - _Z15vectorAddKernelPKfS0_Pfm)
        .other          _Z15vectorAddKernelPKfS0_Pfm,@"STO_CUDA_ENTRY STV_DEFAULT"
_Z15vectorAddKernelPKfS0_Pfm:
.text._Z15vectorAddKernelPKfS0_Pfm:
[----:B------:R-:W-:Y:S01]  /*0000*/  LDC R1, c[0x0][0x37c] ;  /* 0x0000df00ff017b82 */ /* 0x000fe20000000800 */
[----:B------:R-:W0:Y:S07]  /*0010*/  S2R R0, SR_TID.X ;  /* 0x0000000000007919 */ /* 0x000e2e0000002100 */
[----:B------:R-:W0:Y:S01]  /*0020*/  S2UR UR4, SR_CTAID.X ;  /* 0x00000000000479c3 */ /* 0x000e220000002500 */
[----:B------:R-:W1:Y:S07]  /*0030*/  LDCU.64 UR6, c[0x0][0x398] ;  /* 0x00007300ff0677ac */ /* 0x000e6e0008000a00 */
[----:B------:R-:W0:Y:S02]  /*0040*/  LDC R3, c[0x0][0x360] ;  /* 0x0000d800ff037b82 */ /* 0x000e240000000800 */
[----:B0-----:R-:W-:Y:S01]  /*0050*/  IMAD R0, R3, UR4, R0 ;  /* 0x0000000403007c24 */ /* 0x001fe2000f8e0200 */
[----:B------:R-:W0:Y:S03]  /*0060*/  LDCU.64 UR4, c[0x0][0x358] ;  /* 0x00006b00ff0477ac */ /* 0x000e260008000a00 */
[----:B------:R-:W-:-:S03]  /*0070*/  IMAD.WIDE.U32 R2, R0, 0x8, RZ ;  /* 0x0000000800027825 */ /* 0x000fc600078e00ff */
[----:B------:R-:W-:-:S04]  /*0080*/  LOP3.LUT R4, R2, 0x7, RZ, 0xfc, !PT ;  /* 0x0000000702047812 */ /* 0x000fc800078efcff */
[----:B-1----:R-:W-:-:S04]  /*0090*/  ISETP.GE.U32.AND P0, PT, R4, UR6, PT ;  /* 0x0000000604007c0c */ /* 0x002fc8000bf06070 */
[----:B------:R-:W-:-:S13]  /*00a0*/  ISETP.GE.U32.AND.EX P0, PT, R3, UR7, PT, P0 ;  /* 0x0000000703007c0c */ /* 0x000fda000bf06100 */
[----:B0-----:R-:W-:Y:S05]  /*00b0*/  @P0 BRA `(.L_x_0) ;  /* 0x0000000000540947 */ /* 0x001fea0003800000 */
[----:B------:R-:W0:Y:S08]  /*00c0*/  LDC.64 R2, c[0x0][0x380] ;  /* 0x0000e000ff027b82 */ /* 0x000e300000000a00 */
[----:B------:R-:W1:Y:S08]  /*00d0*/  LDC.64 R20, c[0x0][0x388] ;  /* 0x0000e200ff147b82 */ /* 0x000e700000000a00 */
[----:B------:R-:W2:Y:S01]  /*00e0*/  LDC.64 R22, c[0x0][0x390] ;  /* 0x0000e400ff167b82 */ /* 0x000ea20000000a00 */
[----:B0-----:R-:W-:-:S05]  /*00f0*/  IMAD.WIDE.U32 R2, R0, 0x20, R2 ;  /* 0x0000002000027825 */ /* 0x001fca00078e0002 */
[----:B------:R-:W3:Y:S01]  /*0100*/  LDG.E.128.CONSTANT R4, desc[UR4][R2.64] ;  /* 0x0000000402047981 */ /* 0x000ee2000c1e9d00 */
[----:B-1----:R-:W-:-:S03]  /*0110*/  IMAD.WIDE.U32 R20, R0, 0x20, R20 ;  /* 0x0000002000147825 */ /* 0x002fc600078e0014 */
[----:B------:R-:W4:Y:S04]  /*0120*/  LDG.E.128.CONSTANT R12, desc[UR4][R2.64+0x10] ;  /* 0x00001004020c7981 */ /* 0x000f28000c1e9d00 */
[----:B------:R-:W3:Y:S04]  /*0130*/  LDG.E.128.CONSTANT R8, desc[UR4][R20.64] ;  /* 0x0000000414087981 */ /* 0x000ee8000c1e9d00 */
[----:B------:R-:W4:Y:S01]  /*0140*/  LDG.E.128.CONSTANT R16, desc[UR4][R20.64+0x10] ;  /* 0x0000100414107981 */ /* 0x000f22000c1e9d00 */
[----:B---3--:R-:W-:Y:S01]  /*0150*/  FADD R4, R4, R8 ;  /* 0x0000000804047221 */ /* 0x008fe20000000000 */
[----:B------:R-:W-:Y:S01]  /*0160*/  FADD R5, R5, R9 ;  /* 0x0000000905057221 */ /* 0x000fe20000000000 */
[----:B------:R-:W-:Y:S01]  /*0170*/  FADD R6, R6, R10 ;  /* 0x0000000a06067221 */ /* 0x000fe20000000000 */
[----:B------:R-:W-:Y:S01]  /*0180*/  FADD R7, R7, R11 ;  /* 0x0000000b07077221 */ /* 0x000fe20000000000 */
[----:B--2---:R-:W-:-:S04]  /*0190*/  IMAD.WIDE.U32 R8, R0, 0x20, R22 ;  /* 0x0000002000087825 */ /* 0x004fc800078e0016 */
[----:B----4-:R-:W-:Y:S01]  /*01a0*/  FADD R12, R12, R16 ;  /* 0x000000100c0c7221 */ /* 0x010fe20000000000 */
[----:B------:R-:W-:Y:S01]  /*01b0*/  FADD R13, R13, R17 ;  /* 0x000000110d0d7221 */ /* 0x000fe20000000000 */
[----:B------:R-:W-:Y:S01]  /*01c0*/  FADD R14, R14, R18 ;  /* 0x000000120e0e7221 */ /* 0x000fe20000000000 */
[----:B------:R-:W-:Y:S01]  /*01d0*/  FADD R15, R15, R19 ;  /* 0x000000130f0f7221 */ /* 0x000fe20000000000 */
[----:B------:R-:W-:Y:S04]  /*01e0*/  STG.E.128 desc[UR4][R8.64], R4 ;  /* 0x0000000408007986 */ /* 0x000fe8000c101d04 */
[----:B------:R-:W-:Y:S01]  /*01f0*/  STG.E.128 desc[UR4][R8.64+0x10], R12 ;  /* 0x0000100c08007986 */ /* 0x000fe2000c101d04 */
[----:B------:R-:W-:Y:S05]  /*0200*/  EXIT ;  /* 0x000000000000794d */ /* 0x000fea0003800000 */
.L_x_0:
[----:B------:R-:W-:-:S04]  /*0210*/  ISETP.GE.U32.AND P0, PT, R2, UR6, PT ;  /* 0x0000000602007c0c */ /* 0x000fc8000bf06070 */
[----:B------:R-:W-:-:S13]  /*0220*/  ISETP.GE.U32.AND.EX P0, PT, R3, UR7, PT, P0 ;  /* 0x0000000703007c0c */ /* 0x000fda000bf06100 */
[----:B------:R-:W-:Y:S05]  /*0230*/  @P0 EXIT ;  /* 0x000000000000094d */ /* 0x000fea0003800000 */
[----:B------:R-:W0:Y:S08]  /*0240*/  LDC.64 R2, c[0x0][0x380] ;  /* 0x0000e000ff027b82 */ /* 0x000e300000000a00 */
[----:B------:R-:W1:Y:S08]  /*0250*/  LDC.64 R4, c[0x0][0x388] ;  /* 0x0000e200ff047b82 */ /* 0x000e700000000a00 */
[----:B------:R-:W2:Y:S01]  /*0260*/  LDC.64 R6, c[0x0][0x390] ;  /* 0x0000e400ff067b82 */ /* 0x000ea20000000a00 */
[----:B0-----:R-:W-:-:S06]  /*0270*/  IMAD.WIDE.U32 R2, R0, 0x20, R2 ;  /* 0x0000002000027825 */ /* 0x001fcc00078e0002 */
[----:B------:R-:W3:Y:S01]  /*0280*/  LDG.E.CONSTANT R2, desc[UR4][R2.64] ;  /* 0x0000000402027981 */ /* 0x000ee2000c1e9900 */
[----:B-1----:R-:W-:-:S06]  /*0290*/  IMAD.WIDE.U32 R4, R0, 0x20, R4 ;  /* 0x0000002000047825 */ /* 0x002fcc00078e0004 */
[----:B------:R-:W3:Y:S01]  /*02a0*/  LDG.E.CONSTANT R5, desc[UR4][R4.64] ;  /* 0x0000000404057981 */ /* 0x000ee2000c1e9900 */
[----:B--2---:R-:W-:-:S04]  /*02b0*/  IMAD.WIDE.U32 R6, R0, 0x20, R6 ;  /* 0x0000002000067825 */ /* 0x004fc800078e0006 */
[----:B---3--:R-:W-:-:S05]  /*02c0*/  FADD R9, R2, R5 ;  /* 0x0000000502097221 */ /* 0x008fca0000000000 */
[----:B------:R-:W-:Y:S01]  /*02d0*/  STG.E desc[UR4][R6.64], R9 ;  /* 0x0000000906007986 */ /* 0x000fe2000c101904 */
[----:B------:R-:W-:Y:S05]  /*02e0*/  EXIT ;  /* 0x000000000000794d */ /* 0x000fea0003800000 */
.L_x_1:
[----:B------:R-:W-:-:S00]  /*02f0*/  BRA `(.L_x_1) ;  /* 0xfffffffc00fc7947 */ /* 0x000fc0000383ffff */
[----:B------:R-:W-:-:S00]  /*0300*/  NOP ;  /* 0x0000000000007918 */ /* 0x000fc00000000000 */
[----:B------:R-:W-:-:S00]  /*0310*/  NOP ;  /* 0x0000000000007918 */ /* 0x000fc00000000000 */
[----:B------:R-:W-:-:S00]  /*0320*/  NOP ;  /* 0x0000000000007918 */ /* 0x000fc00000000000 */
[----:B------:R-:W-:-:S00]  /*0330*/  NOP ;  /* 0x0000000000007918 */ /* 0x000fc00000000000 */
[----:B------:R-:W-:-:S00]  /*0340*/  NOP ;  /* 0x0000000000007918 */ /* 0x000fc00000000000 */
[----:B------:R-:W-:-:S00]  /*0350*/  NOP ;  /* 0x0000000000007918 */ /* 0x000fc00000000000 */
[----:B------:R-:W-:-:S00]  /*0360*/  NOP ;  /* 0x0000000000007918 */ /* 0x000fc00000000000 */
[----:B------:R-:W-:-:S00]  /*0370*/  NOP ;  /* 0x0000000000007918 */ /* 0x000fc00000000000 */
.L_x_2:


//--------------------- .nv.shared.reserved.0     --------------------------
	.section	.nv.shared.reserved.0,"aw",@nobits
	.weak		__nv_reservedSMEM_offset_0_alias
	.size		__nv_reservedSMEM_offset_0_alias, 0, 64
	.other		__nv_reservedSMEM_offset_0_alias,@"STO_CUDA_RESERVED_SHARED STV_DEFAULT"
__nv_reservedSMEM_offset_0_alias:
	.zero		0
	.zero		64


//--------------------- .nv.constant0._Z15vectorAddKernelPKfS0_Pfm --------------------------
	.section	.nv.constant0._Z15vectorAddKernelPKfS0_Pfm,"a",@progbits
	.sectionflags	@""
	.align	4
.nv.constant0._Z15vectorAddKernelPKfS0_Pfm:
	.zero		928


//--------------------- SYMBOLS --------------------------

	.type		.nv.reservedSmem.offset0,@object
	.size		.nv.reservedSmem.offset0,0x4
